//
// Generated by NVIDIA NVVM Compiler
//
// Compiler Build ID: CL-36424714
// Cuda compilation tools, release 13.0, V13.0.88
// Based on NVVM 20.0.0
//

.version 9.0
.target sm_100
.address_size 64

	// .globl	_Z10mandelbrotPidddiii

.visible .entry _Z10mandelbrotPidddiii(
	.param .u64 .ptr .align 1 _Z10mandelbrotPidddiii_param_0,
	.param .f64 _Z10mandelbrotPidddiii_param_1,
	.param .f64 _Z10mandelbrotPidddiii_param_2,
	.param .f64 _Z10mandelbrotPidddiii_param_3,
	.param .u32 _Z10mandelbrotPidddiii_param_4,
	.param .u32 _Z10mandelbrotPidddiii_param_5,
	.param .u32 _Z10mandelbrotPidddiii_param_6
)
{
	.reg .pred 	%p<10>;
	.reg .b32 	%r<23>;
	.reg .b64 	%rd<5>;
	.reg .b64 	%fd<30>;

	ld.param.u64 	%rd1, [_Z10mandelbrotPidddiii_param_0];
	ld.param.f64 	%fd13, [_Z10mandelbrotPidddiii_param_1];
	ld.param.f64 	%fd14, [_Z10mandelbrotPidddiii_param_2];
	ld.param.f64 	%fd15, [_Z10mandelbrotPidddiii_param_3];
	ld.param.u32 	%r7, [_Z10mandelbrotPidddiii_param_4];
	ld.param.u32 	%r8, [_Z10mandelbrotPidddiii_param_5];
	ld.param.u32 	%r9, [_Z10mandelbrotPidddiii_param_6];
	mov.u32 	%r11, %ctaid.y;
	mov.u32 	%r12, %ntid.y;
	mov.u32 	%r13, %tid.y;
	mad.lo.s32 	%r14, %r11, %r12, %r13;
	mov.u32 	%r15, %ctaid.x;
	mov.u32 	%r16, %ntid.x;
	mov.u32 	%r17, %tid.x;
	mad.lo.s32 	%r2, %r15, %r16, %r17;
	mul.lo.s32 	%r3, %r8, %r14;
	setp.ge.s32 	%p1, %r2, %r8;
	setp.ge.s32 	%p2, %r14, %r9;
	or.pred  	%p3, %p1, %p2;
	@%p3 bra 	$L__BB0_5;
	cvt.rn.f64.s32 	%fd16, %r2;
	add.f64 	%fd17, %fd13, %fd16;
	div.rn.f64 	%fd18, %fd17, %fd15;
	add.f64 	%fd1, %fd18, 0dC000CCCCCCCCCCCD;
	cvt.rn.f64.u32 	%fd19, %r14;
	add.f64 	%fd20, %fd14, %fd19;
	div.rn.f64 	%fd21, %fd20, %fd15;
	add.f64 	%fd2, %fd21, 0dBFF3333333333333;
	mul.f64 	%fd26, %fd1, %fd1;
	mul.f64 	%fd27, %fd2, %fd2;
	add.f64 	%fd22, %fd27, %fd26;
	setp.geu.f64 	%p4, %fd22, 0d4010000000000000;
	setp.lt.s32 	%p5, %r7, 1;
	mov.b32 	%r22, 0;
	or.pred  	%p6, %p4, %p5;
	@%p6 bra 	$L__BB0_4;
	mov.b32 	%r22, 0;
	mov.f64 	%fd28, %fd2;
	mov.f64 	%fd29, %fd1;
$L__BB0_3:
	add.f64 	%fd23, %fd29, %fd29;
	fma.rn.f64 	%fd28, %fd23, %fd28, %fd2;
	sub.f64 	%fd24, %fd26, %fd27;
	add.f64 	%fd29, %fd1, %fd24;
	mul.f64 	%fd26, %fd29, %fd29;
	mul.f64 	%fd27, %fd28, %fd28;
	add.s32 	%r22, %r22, 1;
	add.f64 	%fd25, %fd27, %fd26;
	setp.lt.f64 	%p7, %fd25, 0d4010000000000000;
	setp.lt.s32 	%p8, %r22, %r7;
	and.pred  	%p9, %p7, %p8;
	@%p9 bra 	$L__BB0_3;
$L__BB0_4:
	add.s32 	%r20, %r3, %r2;
	cvta.to.global.u64 	%rd2, %rd1;
	mul.wide.s32 	%rd3, %r20, 4;
	add.s64 	%rd4, %rd2, %rd3;
	st.global.u32 	[%rd4], %r22;
$L__BB0_5:
	ret;

}


// ===== COMPILED SASS (sm_100) =====

	.target	sm_100

	.elftype	@"ET_EXEC"


//--------------------- .note.nv.tkinfo           --------------------------
	.section	.note.nv.tkinfo,"",@"SHT_NOTE"
	.sectionflags	@"SHF_NOTE_NV_TKINFO"
	.tkinfo
        /*0018*/ 	.word	0x00000002
        /*0030*/ 	.string	""
        /*0030*/ 	.string	"ptxas"
        /*0030*/ 	.string	"Cuda compilation tools, release 13.0, V13.0.88"
        /*0030*/ 	.string	"Build cuda_13.0.r13.0/compiler.36424714_0"
        /*0030*/ 	.string	"-arch sm_100 -m 64 "



//--------------------- .note.nv.cuinfo           --------------------------
	.section	.note.nv.cuinfo,"",@"SHT_NOTE"
	.sectionflags	@"SHF_NOTE_NV_CUINFO"
        /*0018*/ 	.short	0x0002
        /*001a*/ 	.short	0x0064
        /*001c*/ 	.short	0x0082
	.zero		2


//--------------------- .nv.info                  --------------------------
	.section	.nv.info,"",@"SHT_CUDA_INFO"
	.align	4


	//----- nvinfo : EIATTR_REGCOUNT
	.align		4
        /*0000*/ 	.byte	0x04, 0x2f
        /*0002*/ 	.short	(.L_1 - .L_0)
	.align		4
.L_0:
        /*0004*/ 	.word	index@(_Z10mandelbrotPidddiii)
        /*0008*/ 	.word	0x0000001b


	//----- nvinfo : EIATTR_FRAME_SIZE
	.align		4
.L_1:
        /*000c*/ 	.byte	0x04, 0x11
        /*000e*/ 	.short	(.L_3 - .L_2)
	.align		4
.L_2:
        /*0010*/ 	.word	index@($__internal_0_$__cuda_sm20_div_rn_f64_full)
        /*0014*/ 	.word	0x00000000


	//----- nvinfo : EIATTR_FRAME_SIZE
	.align		4
.L_3:
        /*0018*/ 	.byte	0x04, 0x11
        /*001a*/ 	.short	(.L_5 - .L_4)
	.align		4
.L_4:
        /*001c*/ 	.word	index@(_Z10mandelbrotPidddiii)
        /*0020*/ 	.word	0x00000000


	//----- nvinfo : EIATTR_MIN_STACK_SIZE
	.align		4
.L_5:
        /*0024*/ 	.byte	0x04, 0x12
        /*0026*/ 	.short	(.L_7 - .L_6)
	.align		4
.L_6:
        /*0028*/ 	.word	index@(_Z10mandelbrotPidddiii)
        /*002c*/ 	.word	0x00000000
.L_7:


//--------------------- .nv.compat                --------------------------
	.section	.nv.compat,"",@"SHT_CUDA_COMPAT_INFO"
	.align	4
        /*0000*/ 	.byte	0x02, 0x09, 0x00, 0x00, 0x02, 0x02, 0x01, 0x00, 0x02, 0x05, 0x05, 0x00, 0x03, 0x07, 0x01, 0x01
        /*0010*/ 	.byte	0x02, 0x03, 0x00, 0x00, 0x02, 0x06, 0x01, 0x00, 0x04, 0x0b, 0x08, 0x00, 0x01, 0x00, 0x00, 0x00
        /*0020*/ 	.byte	0x00, 0x00, 0x00, 0x00


//--------------------- .nv.info._Z10mandelbrotPidddiii --------------------------
	.section	.nv.info._Z10mandelbrotPidddiii,"",@"SHT_CUDA_INFO"
	.sectionflags	@""
	.align	4


	//----- nvinfo : EIATTR_CUDA_API_VERSION
	.align		4
        /*0000*/ 	.byte	0x04, 0x37
        /*0002*/ 	.short	(.L_9 - .L_8)
.L_8:
        /*0004*/ 	.word	0x00000082


	//----- nvinfo : EIATTR_KPARAM_INFO
	.align		4
.L_9:
        /*0008*/ 	.byte	0x04, 0x17
        /*000a*/ 	.short	(.L_11 - .L_10)
.L_10:
        /*000c*/ 	.word	0x00000000
        /*0010*/ 	.short	0x0006
        /*0012*/ 	.short	0x0028
        /*0014*/ 	.byte	0x00, 0xf0, 0x11, 0x00


	//----- nvinfo : EIATTR_KPARAM_INFO
	.align		4
.L_11:
        /*0018*/ 	.byte	0x04, 0x17
        /*001a*/ 	.short	(.L_13 - .L_12)
.L_12:
        /*001c*/ 	.word	0x00000000
        /*0020*/ 	.short	0x0005
        /*0022*/ 	.short	0x0024
        /*0024*/ 	.byte	0x00, 0xf0, 0x11, 0x00


	//----- nvinfo : EIATTR_KPARAM_INFO
	.align		4
.L_13:
        /*0028*/ 	.byte	0x04, 0x17
        /*002a*/ 	.short	(.L_15 - .L_14)
.L_14:
        /*002c*/ 	.word	0x00000000
        /*0030*/ 	.short	0x0004
        /*0032*/ 	.short	0x0020
        /*0034*/ 	.byte	0x00, 0xf0, 0x11, 0x00


	//----- nvinfo : EIATTR_KPARAM_INFO
	.align		4
.L_15:
        /*0038*/ 	.byte	0x04, 0x17
        /*003a*/ 	.short	(.L_17 - .L_16)
.L_16:
        /*003c*/ 	.word	0x00000000
        /*0040*/ 	.short	0x0003
        /*0042*/ 	.short	0x0018
        /*0044*/ 	.byte	0x00, 0xf0, 0x21, 0x00


	//----- nvinfo : EIATTR_KPARAM_INFO
	.align		4
.L_17:
        /*0048*/ 	.byte	0x04, 0x17
        /*004a*/ 	.short	(.L_19 - .L_18)
.L_18:
        /*004c*/ 	.word	0x00000000
        /*0050*/ 	.short	0x0002
        /*0052*/ 	.short	0x0010
        /*0054*/ 	.byte	0x00, 0xf0, 0x21, 0x00


	//----- nvinfo : EIATTR_KPARAM_INFO
	.align		4
.L_19:
        /*0058*/ 	.byte	0x04, 0x17
        /*005a*/ 	.short	(.L_21 - .L_20)
.L_20:
        /*005c*/ 	.word	0x00000000
        /*0060*/ 	.short	0x0001
        /*0062*/ 	.short	0x0008
        /*0064*/ 	.byte	0x00, 0xf0, 0x21, 0x00


	//----- nvinfo : EIATTR_KPARAM_INFO
	.align		4
.L_21:
        /*0068*/ 	.byte	0x04, 0x17
        /*006a*/ 	.short	(.L_23 - .L_22)
.L_22:
        /*006c*/ 	.word	0x00000000
        /*0070*/ 	.short	0x0000
        /*0072*/ 	.short	0x0000
        /*0074*/ 	.byte	0x00, 0xf5, 0x21, 0x00


	//----- nvinfo : EIATTR_SPARSE_MMA_MASK
	.align		4
.L_23:
        /*0078*/ 	.byte	0x03, 0x50
        /*007a*/ 	.short	0x0000


	//----- nvinfo : EIATTR_MAXREG_COUNT
	.align		4
        /*007c*/ 	.byte	0x03, 0x1b
        /*007e*/ 	.short	0x00ff


	//----- nvinfo : EIATTR_MERCURY_ISA_VERSION
	.align		4
        /*0080*/ 	.byte	0x03, 0x5f
        /*0082*/ 	.short	0x0101


	//----- nvinfo : EIATTR_VRC_CTA_INIT_COUNT
	.align		4
        /*0084*/ 	.byte	0x02, 0x4a
	.zero		1
	.zero		1


	//----- nvinfo : EIATTR_EXIT_INSTR_OFFSETS
	.align		4
        /*0088*/ 	.byte	0x04, 0x1c
        /*008a*/ 	.short	(.L_25 - .L_24)


	//   ....[0]....
.L_24:
        /*008c*/ 	.word	0x000000d0


	//   ....[1]....
        /*0090*/ 	.word	0x000006a0


	//----- nvinfo : EIATTR_CRS_STACK_SIZE
	.align		4
.L_25:
        /*0094*/ 	.byte	0x04, 0x1e
        /*0096*/ 	.short	(.L_27 - .L_26)
.L_26:
        /*0098*/ 	.word	0x00000000


	//----- nvinfo : EIATTR_CBANK_PARAM_SIZE
	.align		4
.L_27:
        /*009c*/ 	.byte	0x03, 0x19
        /*009e*/ 	.short	0x002c


	//----- nvinfo : EIATTR_PARAM_CBANK
	.align		4
        /*00a0*/ 	.byte	0x04, 0x0a
        /*00a2*/ 	.short	(.L_29 - .L_28)
	.align		4
.L_28:
        /*00a4*/ 	.word	index@(.nv.constant0._Z10mandelbrotPidddiii)
        /*00a8*/ 	.short	0x0380
        /*00aa*/ 	.short	0x002c


	//----- nvinfo : EIATTR_SW_WAR
	.align		4
.L_29:
        /*00ac*/ 	.byte	0x04, 0x36
        /*00ae*/ 	.short	(.L_31 - .L_30)
.L_30:
        /*00b0*/ 	.word	0x00000008
.L_31:


//--------------------- .nv.callgraph             --------------------------
	.section	.nv.callgraph,"",@"SHT_CUDA_CALLGRAPH"
	.align	4
	.sectionentsize	8
	.align		4
        /*0000*/ 	.word	0x00000000
	.align		4
        /*0004*/ 	.word	0xffffffff
	.align		4
        /*0008*/ 	.word	0x00000000
	.align		4
        /*000c*/ 	.word	0xfffffffe
	.align		4
        /*0010*/ 	.word	0x00000000
	.align		4
        /*0014*/ 	.word	0xfffffffd
	.align		4
        /*0018*/ 	.word	0x00000000
	.align		4
        /*001c*/ 	.word	0xfffffffc


//--------------------- .text._Z10mandelbrotPidddiii --------------------------
	.section	.text._Z10mandelbrotPidddiii,"ax",@progbits
	.align	128
        .global         _Z10mandelbrotPidddiii
        .type           _Z10mandelbrotPidddiii,@function
        .size           _Z10mandelbrotPidddiii,(.L_x_13 - _Z10mandelbrotPidddiii)
        .other          _Z10mandelbrotPidddiii,@"STO_CUDA_ENTRY STV_DEFAULT"
_Z10mandelbrotPidddiii:
.text._Z10mandelbrotPidddiii:
[----:B------:R-:W-:Y:S01]  /*0000*/  LDC R1, c[0x0][0x37c] ;  /* 0x0000df00ff017b82 */ /* 0x000fe20000000800 */
[----:B------:R-:W0:Y:S07]  /*0010*/  S2R R3, SR_TID.Y ;  /* 0x0000000000037919 */ /* 0x000e2e0000002200 */
[----:B------:R-:W0:Y:S01]  /*0020*/  S2UR UR4, SR_CTAID.Y ;  /* 0x00000000000479c3 */ /* 0x000e220000002600 */
[----:B------:R-:W1:Y:S01]  /*0030*/  LDCU UR6, c[0x0][0x3a8] ;  /* 0x00007500ff0677ac */ /* 0x000e620008000800 */
[----:B------:R-:W2:Y:S01]  /*0040*/  S2R R2, SR_TID.X ;  /* 0x0000000000027919 */ /* 0x000ea20000002100 */
[----:B------:R-:W3:Y:S05]  /*0050*/  LDCU UR7, c[0x0][0x3a4] ;  /* 0x00007480ff0777ac */ /* 0x000eea0008000800 */
[----:B------:R-:W0:Y:S08]  /*0060*/  LDC R0, c[0x0][0x364] ;  /* 0x0000d900ff007b82 */ /* 0x000e300000000800 */
[----:B------:R-:W2:Y:S08]  /*0070*/  S2UR UR5, SR_CTAID.X ;  /* 0x00000000000579c3 */ /* 0x000eb00000002500 */
[----:B------:R-:W2:Y:S01]  /*0080*/  LDC R13, c[0x0][0x360] ;  /* 0x0000d800ff0d7b82 */ /* 0x000ea20000000800 */
[----:B0-----:R-:W-:-:S05]  /*0090*/  IMAD R0, R0, UR4, R3 ;  /* 0x0000000400007c24 */ /* 0x001fca000f8e0203 */
[----:B-1----:R-:W-:Y:S01]  /*00a0*/  ISETP.GE.AND P0, PT, R0, UR6, PT ;  /* 0x0000000600007c0c */ /* 0x002fe2000bf06270 */
[----:B--2---:R-:W-:-:S05]  /*00b0*/  IMAD R13, R13, UR5, R2 ;  /* 0x000000050d0d7c24 */ /* 0x004fca000f8e0202 */
[----:B---3--:R-:W-:-:S13]  /*00c0*/  ISETP.GE.OR P0, PT, R13, UR7, P0 ;  /* 0x000000070d007c0c */ /* 0x008fda0008706670 */
[----:B------:R-:W-:Y:S05]  /*00d0*/  @P0 EXIT ;  /* 0x000000000000094d */ /* 0x000fea0003800000 */
[----:B------:R-:W0:Y:S01]  /*00e0*/  LDCU UR6, c[0x0][0x39c] ;  /* 0x00007380ff0677ac */ /* 0x000e220008000800 */
[----:B------:R-:W1:Y:S01]  /*00f0*/  LDC.64 R10, c[0x0][0x398] ;  /* 0x0000e600ff0a7b82 */ /* 0x000e620000000a00 */
[----:B------:R-:W-:Y:S01]  /*0100*/  IMAD.MOV.U32 R4, RZ, RZ, 0x1 ;  /* 0x00000001ff047424 */ /* 0x000fe200078e00ff */
[----:B------:R-:W-:Y:S01]  /*0110*/  BSSY.RECONVERGENT B0, `(.L_x_0) ;  /* 0x0000019000007945 */ /* 0x000fe20003800200 */
[----:B------:R-:W2:Y:S01]  /*0120*/  LDCU.64 UR4, c[0x0][0x388] ;  /* 0x00007100ff0477ac */ /* 0x000ea20008000a00 */
[----:B0-----:R-:W1:Y:S03]  /*0130*/  MUFU.RCP64H R5, UR6 ;  /* 0x0000000600057d08 */ /* 0x001e660008001800 */
[----:B-1----:R-:W-:-:S08]  /*0140*/  DFMA R2, R4, -R10, 1 ;  /* 0x3ff000000402742b */ /* 0x002fd0000000080a */
[----:B------:R-:W-:Y:S02]  /*0150*/  DFMA R6, R2, R2, R2 ;  /* 0x000000020206722b */ /* 0x000fe40000000002 */
[----:B------:R-:W2:Y:S06]  /*0160*/  I2F.F64 R2, R13 ;  /* 0x0000000d00027312 */ /* 0x000eac0000201c00 */
[----:B------:R-:W-:-:S08]  /*0170*/  DFMA R6, R4, R6, R4 ;  /* 0x000000060406722b */ /* 0x000fd00000000004 */
[----:B------:R-:W-:Y:S02]  /*0180*/  DFMA R8, R6, -R10, 1 ;  /* 0x3ff000000608742b */ /* 0x000fe4000000080a */
[----:B--2---:R-:W-:Y:S01]  /*0190*/  DADD R4, R2, UR4 ;  /* 0x0000000402047e29 */ /* 0x004fe20008000000 */
[----:B------:R-:W0:Y:S05]  /*01a0*/  LDCU UR4, c[0x0][0x398] ;  /* 0x00007300ff0477ac */ /* 0x000e2a0008000800 */
[----:B------:R-:W-:-:S04]  /*01b0*/  DFMA R8, R6, R8, R6 ;  /* 0x000000080608722b */ /* 0x000fc80000000006 */
[----:B------:R-:W-:-:S04]  /*01c0*/  FSETP.GEU.AND P1, PT, |R5|, 6.5827683646048100446e-37, PT ;  /* 0x036000000500780b */ /* 0x000fc80003f2e200 */
[----:B------:R-:W-:-:S08]  /*01d0*/  DMUL R2, R4, R8 ;  /* 0x0000000804027228 */ /* 0x000fd00000000000 */
[----:B------:R-:W-:-:S08]  /*01e0*/  DFMA R6, R2, -R10, R4 ;  /* 0x8000000a0206722b */ /* 0x000fd00000000004 */
[----:B------:R-:W-:Y:S02]  /*01f0*/  DFMA R2, R8, R6, R2 ;  /* 0x000000060802722b */ /* 0x000fe40000000002 */
[----:B------:R-:W1:Y:S08]  /*0200*/  LDC R7, c[0x0][0x39c] ;  /* 0x0000e700ff077b82 */ /* 0x000e700000000800 */
[----:B------:R-:W-:-:S05]  /*0210*/  FFMA R6, RZ, UR6, R3 ;  /* 0x00000006ff067c23 */ /* 0x000fca0008000003 */
[----:B------:R-:W-:-:S13]  /*0220*/  FSETP.GT.AND P0, PT, |R6|, 1.469367938527859385e-39, PT ;  /* 0x001000000600780b */ /* 0x000fda0003f04200 */
[----:B0-----:R-:W-:Y:S05]  /*0230*/  @P0 BRA P1, `(.L_x_1) ;  /* 0x0000000000180947 */ /* 0x001fea0000800000 */
[----:B------:R-:W-:Y:S01]  /*0240*/  IMAD.MOV.U32 R8, RZ, RZ, R4 ;  /* 0x000000ffff087224 */ /* 0x000fe200078e0004 */
[----:B------:R-:W-:Y:S01]  /*0250*/  MOV R12, 0x280 ;  /* 0x00000280000c7802 */ /* 0x000fe20000000f00 */
[----:B------:R-:W-:-:S07]  /*0260*/  IMAD.MOV.U32 R9, RZ, RZ, R5 ;  /* 0x000000ffff097224 */ /* 0x000fce00078e0005 */
[----:B-1----:R-:W-:Y:S05]  /*0270*/  CALL.REL.NOINC `($__internal_0_$__cuda_sm20_div_rn_f64_full) ;  /* 0x00000004000c7944 */ /* 0x002fea0003c00000 */
[----:B------:R-:W-:Y:S02]  /*0280*/  IMAD.MOV.U32 R2, RZ, RZ, R16 ;  /* 0x000000ffff027224 */ /* 0x000fe400078e0010 */
[----:B------:R-:W-:-:S07]  /*0290*/  IMAD.MOV.U32 R3, RZ, RZ, R17 ;  /* 0x000000ffff037224 */ /* 0x000fce00078e0011 */
.L_x_1:
[----:B------:R-:W-:Y:S05]  /*02a0*/  BSYNC.RECONVERGENT B0 ;  /* 0x0000000000007941 */ /* 0x000fea0003800200 */
.L_x_0:
[----:B------:R-:W0:Y:S01]  /*02b0*/  LDCU UR5, c[0x0][0x39c] ;  /* 0x00007380ff0577ac */ /* 0x000e220008000800 */
[----:B------:R-:W2:Y:S01]  /*02c0*/  LDC.64 R4, c[0x0][0x398] ;  /* 0x0000e600ff047b82 */ /* 0x000ea20000000a00 */
[----:B------:R-:W-:Y:S01]  /*02d0*/  IMAD.MOV.U32 R14, RZ, RZ, 0x1 ;  /* 0x00000001ff0e7424 */ /* 0x000fe200078e00ff */
[----:B------:R-:W-:Y:S01]  /*02e0*/  BSSY.RECONVERGENT B0, `(.L_x_2) ;  /* 0x0000018000007945 */ /* 0x000fe20003800200 */
[----:B------:R-:W-:Y:S01]  /*02f0*/  UMOV UR6, 0xcccccccd ;  /* 0xcccccccd00067882 */ /* 0x000fe20000000000 */
[----:B------:R-:W-:Y:S02]  /*0300*/  UMOV UR7, 0x4000cccc ;  /* 0x4000cccc00077882 */ /* 0x000fe40000000000 */
[----:B------:R-:W-:Y:S02]  /*0310*/  DADD R2, R2, -UR6 ;  /* 0x8000000602027e29 */ /* 0x000fe40008000000 */
[----:B------:R-:W3:Y:S01]  /*0320*/  LDC.64 R10, c[0x0][0x390] ;  /* 0x0000e400ff0a7b82 */ /* 0x000ee20000000a00 */
[----:B0-----:R-:W2:Y:S02]  /*0330*/  MUFU.RCP64H R15, UR5 ;  /* 0x00000005000f7d08 */ /* 0x001ea40008001800 */
[----:B--2---:R-:W-:-:S08]  /*0340*/  DFMA R8, R14, -R4, 1 ;  /* 0x3ff000000e08742b */ /* 0x004fd00000000804 */
[----:B------:R-:W-:Y:S02]  /*0350*/  DFMA R16, R8, R8, R8 ;  /* 0x000000080810722b */ /* 0x000fe40000000008 */
[----:B------:R-:W3:Y:S06]  /*0360*/  I2F.F64.U32 R8, R0 ;  /* 0x0000000000087312 */ /* 0x000eec0000201800 */
[----:B------:R-:W-:-:S08]  /*0370*/  DFMA R16, R14, R16, R14 ;  /* 0x000000100e10722b */ /* 0x000fd0000000000e */
[----:B------:R-:W-:Y:S02]  /*0380*/  DFMA R14, R16, -R4, 1 ;  /* 0x3ff00000100e742b */ /* 0x000fe40000000804 */
[----:B---3--:R-:W-:-:S06]  /*0390*/  DADD R8, R8, R10 ;  /* 0x0000000008087229 */ /* 0x008fcc000000000a */
[----:B------:R-:W-:-:S04]  /*03a0*/  DFMA R14, R16, R14, R16 ;  /* 0x0000000e100e722b */ /* 0x000fc80000000010 */
[----:B------:R-:W-:-:S04]  /*03b0*/  FSETP.GEU.AND P1, PT, |R9|, 6.5827683646048100446e-37, PT ;  /* 0x036000000900780b */ /* 0x000fc80003f2e200 */
[----:B------:R-:W-:-:S08]  /*03c0*/  DMUL R10, R14, R8 ;  /* 0x000000080e0a7228 */ /* 0x000fd00000000000 */
[----:B------:R-:W-:-:S08]  /*03d0*/  DFMA R4, R10, -R4, R8 ;  /* 0x800000040a04722b */ /* 0x000fd00000000008 */
[----:B------:R-:W-:-:S10]  /*03e0*/  DFMA R4, R14, R4, R10 ;  /* 0x000000040e04722b */ /* 0x000fd4000000000a */
[----:B------:R-:W-:-:S05]  /*03f0*/  FFMA R6, RZ, UR5, R5 ;  /* 0x00000005ff067c23 */ /* 0x000fca0008000005 */
[----:B------:R-:W-:-:S13]  /*0400*/  FSETP.GT.AND P0, PT, |R6|, 1.469367938527859385e-39, PT ;  /* 0x001000000600780b */ /* 0x000fda0003f04200 */
[----:B------:R-:W-:Y:S05]  /*0410*/  @P0 BRA P1, `(.L_x_3) ;  /* 0x0000000000100947 */ /* 0x000fea0000800000 */
[----:B------:R-:W-:-:S07]  /*0420*/  MOV R12, 0x440 ;  /* 0x00000440000c7802 */ /* 0x000fce0000000f00 */
[----:B-1----:R-:W-:Y:S05]  /*0430*/  CALL.REL.NOINC `($__internal_0_$__cuda_sm20_div_rn_f64_full) ;  /* 0x00000000009c7944 */ /* 0x002fea0003c00000 */
[----:B------:R-:W-:Y:S02]  /*0440*/  IMAD.MOV.U32 R4, RZ, RZ, R16 ;  /* 0x000000ffff047224 */ /* 0x000fe400078e0010 */
[----:B------:R-:W-:-:S07]  /*0450*/  IMAD.MOV.U32 R5, RZ, RZ, R17 ;  /* 0x000000ffff057224 */ /* 0x000fce00078e0011 */
.L_x_3:
[----:B------:R-:W-:Y:S05]  /*0460*/  BSYNC.RECONVERGENT B0 ;  /* 0x0000000000007941 */ /* 0x000fea0003800200 */
.L_x_2:
[----:B------:R-:W0:Y:S01]  /*0470*/  LDC R8, c[0x0][0x3a0] ;  /* 0x0000e800ff087b82 */ /* 0x000e220000000800 */
[----:B------:R-:W-:Y:S01]  /*0480*/  UMOV UR4, 0x33333333 ;  /* 0x3333333300047882 */ /* 0x000fe20000000000 */
[----:B------:R-:W-:Y:S01]  /*0490*/  UMOV UR5, 0x3ff33333 ;  /* 0x3ff3333300057882 */ /* 0x000fe20000000000 */
[----:B------:R-:W-:Y:S01]  /*04a0*/  DMUL R10, R2, R2 ;  /* 0x00000002020a7228 */ /* 0x000fe20000000000 */
[----:B------:R-:W-:Y:S01]  /*04b0*/  BSSY.RECONVERGENT B0, `(.L_x_4) ;  /* 0x0000019000007945 */ /* 0x000fe20003800200 */
[----:B------:R-:W-:Y:S01]  /*04c0*/  DADD R4, R4, -UR4 ;  /* 0x8000000404047e29 */ /* 0x000fe20008000000 */
[----:B------:R-:W-:Y:S02]  /*04d0*/  IMAD.MOV.U32 R9, RZ, RZ, RZ ;  /* 0x000000ffff097224 */ /* 0x000fe400078e00ff */
[----:B-1----:R-:W1:Y:S05]  /*04e0*/  LDC.64 R6, c[0x0][0x380] ;  /* 0x0000e000ff067b82 */ /* 0x002e6a0000000a00 */
[----:B------:R-:W-:-:S08]  /*04f0*/  DMUL R14, R4, R4 ;  /* 0x00000004040e7228 */ /* 0x000fd00000000000 */
[----:B------:R-:W-:Y:S01]  /*0500*/  DADD R16, R10, R14 ;  /* 0x000000000a107229 */ /* 0x000fe2000000000e */
[----:B0-----:R-:W-:-:S13]  /*0510*/  ISETP.GE.AND P0, PT, R8, 0x1, PT ;  /* 0x000000010800780c */ /* 0x001fda0003f06270 */
[----:B------:R-:W-:-:S14]  /*0520*/  DSETP.GEU.OR P0, PT, R16, 4, !P0 ;  /* 0x401000001000742a */ /* 0x000fdc000470e400 */
[----:B-1----:R-:W-:Y:S05]  /*0530*/  @P0 BRA `(.L_x_5) ;  /* 0x0000000000400947 */ /* 0x002fea0003800000 */
[----:B------:R-:W-:Y:S02]  /*0540*/  IMAD.MOV.U32 R9, RZ, RZ, RZ ;  /* 0x000000ffff097224 */ /* 0x000fe400078e00ff */
[----:B------:R-:W-:Y:S02]  /*0550*/  IMAD.MOV.U32 R16, RZ, RZ, R4 ;  /* 0x000000ffff107224 */ /* 0x000fe400078e0004 */
[----:B------:R-:W-:Y:S02]  /*0560*/  IMAD.MOV.U32 R17, RZ, RZ, R5 ;  /* 0x000000ffff117224 */ /* 0x000fe400078e0005 */
[----:B------:R-:W-:Y:S02]  /*0570*/  IMAD.MOV.U32 R18, RZ, RZ, R2 ;  /* 0x000000ffff127224 */ /* 0x000fe400078e0002 */
[----:B------:R-:W-:-:S07]  /*0580*/  IMAD.MOV.U32 R19, RZ, RZ, R3 ;  /* 0x000000ffff137224 */ /* 0x000fce00078e0003 */
.L_x_6:
[----:B------:R-:W-:Y:S01]  /*0590*/  DADD R14, -R14, R10 ;  /* 0x000000000e0e7229 */ /* 0x000fe2000000010a */
[----:B------:R-:W-:Y:S01]  /*05a0*/  VIADD R9, R9, 0x1 ;  /* 0x0000000109097836 */ /* 0x000fe20000000000 */
[----:B------:R-:W-:-:S04]  /*05b0*/  DADD R10, R18, R18 ;  /* 0x00000000120a7229 */ /* 0x000fc80000000012 */
[----:B------:R-:W-:Y:S02]  /*05c0*/  ISETP.GE.AND P0, PT, R9, R8, PT ;  /* 0x000000080900720c */ /* 0x000fe40003f06270 */
[----:B------:R-:W-:Y:S02]  /*05d0*/  DADD R18, R2, R14 ;  /* 0x0000000002127229 */ /* 0x000fe4000000000e */
[----:B------:R-:W-:-:S06]  /*05e0*/  DFMA R16, R10, R16, R4 ;  /* 0x000000100a10722b */ /* 0x000fcc0000000004 */
[----:B------:R-:W-:Y:S02]  /*05f0*/  DMUL R10, R18, R18 ;  /* 0x00000012120a7228 */ /* 0x000fe40000000000 */
[----:B------:R-:W-:-:S08]  /*0600*/  DMUL R14, R16, R16 ;  /* 0x00000010100e7228 */ /* 0x000fd00000000000 */
[----:B------:R-:W-:-:S08]  /*0610*/  DADD R20, R10, R14 ;  /* 0x000000000a147229 */ /* 0x000fd0000000000e */
[----:B------:R-:W-:-:S14]  /*0620*/  DSETP.LT.AND P1, PT, R20, 4, PT ;  /* 0x401000001400742a */ /* 0x000fdc0003f21000 */
[----:B------:R-:W-:Y:S05]  /*0630*/  @!P0 BRA P1, `(.L_x_6) ;  /* 0xfffffffc00d48947 */ /* 0x000fea000083ffff */
.L_x_5:
[----:B------:R-:W-:Y:S05]  /*0640*/  BSYNC.RECONVERGENT B0 ;  /* 0x0000000000007941 */ /* 0x000fea0003800200 */
.L_x_4:
[----:B------:R-:W0:Y:S01]  /*0650*/  LDCU UR6, c[0x0][0x3a4] ;  /* 0x00007480ff0677ac */ /* 0x000e220008000800 */
[----:B------:R-:W1:Y:S01]  /*0660*/  LDCU.64 UR4, c[0x0][0x358] ;  /* 0x00006b00ff0477ac */ /* 0x000e620008000a00 */
[----:B0-----:R-:W-:-:S04]  /*0670*/  IMAD R13, R0, UR6, R13 ;  /* 0x00000006000d7c24 */ /* 0x001fc8000f8e020d */
[----:B------:R-:W-:-:S05]  /*0680*/  IMAD.WIDE R6, R13, 0x4, R6 ;  /* 0x000000040d067825 */ /* 0x000fca00078e0206 */
[----:B-1----:R-:W-:Y:S01]  /*0690*/  STG.E desc[UR4][R6.64], R9 ;  /* 0x0000000906007986 */ /* 0x002fe2000c101904 */
[----:B------:R-:W-:Y:S05]  /*06a0*/  EXIT ;  /* 0x000000000000794d */ /* 0x000fea0003800000 */
        .weak           $__internal_0_$__cuda_sm20_div_rn_f64_full
        .type           $__internal_0_$__cuda_sm20_div_rn_f64_full,@function
        .size           $__internal_0_$__cuda_sm20_div_rn_f64_full,(.L_x_13 - $__internal_0_$__cuda_sm20_div_rn_f64_full)
$__internal_0_$__cuda_sm20_div_rn_f64_full:
[C---:B------:R-:W-:Y:S01]  /*06b0*/  FSETP.GEU.AND P0, PT, |R7|.reuse, 1.469367938527859385e-39, PT ;  /* 0x001000000700780b */ /* 0x040fe20003f0e200 */
[----:B------:R-:W-:Y:S01]  /*06c0*/  IMAD.U32 R6, RZ, RZ, UR4 ;  /* 0x00000004ff067e24 */ /* 0x000fe2000f8e00ff */
[----:B------:R-:W-:Y:S01]  /*06d0*/  LOP3.LUT R5, R7, 0x800fffff, RZ, 0xc0, !PT ;  /* 0x800fffff07057812 */ /* 0x000fe200078ec0ff */
[----:B------:R-:W-:Y:S01]  /*06e0*/  IMAD.U32 R4, RZ, RZ, UR4 ;  /* 0x00000004ff047e24 */ /* 0x000fe2000f8e00ff */
[----:B------:R-:W-:Y:S01]  /*06f0*/  FSETP.GEU.AND P2, PT, |R9|, 1.469367938527859385e-39, PT ;  /* 0x001000000900780b */ /* 0x000fe20003f4e200 */
[----:B------:R-:W-:Y:S01]  /*0700*/  IMAD.MOV.U32 R14, RZ, RZ, 0x1 ;  /* 0x00000001ff0e7424 */ /* 0x000fe200078e00ff */
[----:B------:R-:W-:Y:S01]  /*0710*/  LOP3.LUT R5, R5, 0x3ff00000, RZ, 0xfc, !PT ;  /* 0x3ff0000005057812 */ /* 0x000fe200078efcff */
[----:B------:R-:W-:Y:S01]  /*0720*/  IMAD.MOV.U32 R21, RZ, RZ, 0x1ca00000 ;  /* 0x1ca00000ff157424 */ /* 0x000fe200078e00ff */
[----:B------:R-:W-:Y:S01]  /*0730*/  LOP3.LUT R20, R9, 0x7ff00000, RZ, 0xc0, !PT ;  /* 0x7ff0000009147812 */ /* 0x000fe200078ec0ff */
[----:B------:R-:W-:Y:S01]  /*0740*/  BSSY.RECONVERGENT B1, `(.L_x_7) ;  /* 0x000004f000017945 */ /* 0x000fe20003800200 */
[----:B------:R-:W-:-:S03]  /*0750*/  LOP3.LUT R23, R7, 0x7ff00000, RZ, 0xc0, !PT ;  /* 0x7ff0000007177812 */ /* 0x000fc600078ec0ff */
[----:B------:R-:W-:Y:S01]  /*0760*/  @!P0 DMUL R4, R6, 8.98846567431157953865e+307 ;  /* 0x7fe0000006048828 */ /* 0x000fe20000000000 */
[C---:B------:R-:W-:Y:S01]  /*0770*/  ISETP.GE.U32.AND P1, PT, R20.reuse, R23, PT ;  /* 0x000000171400720c */ /* 0x040fe20003f26070 */
[----:B------:R-:W-:Y:S02]  /*0780*/  IMAD.MOV.U32 R22, RZ, RZ, R20 ;  /* 0x000000ffff167224 */ /* 0x000fe400078e0014 */
[----:B------:R-:W-:Y:S02]  /*0790*/  @!P2 LOP3.LUT R17, R7, 0x7ff00000, RZ, 0xc0, !PT ;  /* 0x7ff000000711a812 */ /* 0x000fe400078ec0ff */
[----:B------:R-:W0:Y:S02]  /*07a0*/  MUFU.RCP64H R15, R5 ;  /* 0x00000005000f7308 */ /* 0x000e240000001800 */
[----:B------:R-:W-:Y:S02]  /*07b0*/  @!P2 ISETP.GE.U32.AND P3, PT, R20, R17, PT ;  /* 0x000000111400a20c */ /* 0x000fe40003f66070 */
[----:B------:R-:W-:-:S02]  /*07c0*/  @!P0 LOP3.LUT R23, R5, 0x7ff00000, RZ, 0xc0, !PT ;  /* 0x7ff0000005178812 */ /* 0x000fc400078ec0ff */
[----:B------:R-:W-:-:S04]  /*07d0*/  @!P2 SEL R17, R21, 0x63400000, !P3 ;  /* 0x634000001511a807 */ /* 0x000fc80005800000 */
[----:B------:R-:W-:-:S04]  /*07e0*/  @!P2 LOP3.LUT R18, R17, 0x80000000, R9, 0xf8, !PT ;  /* 0x800000001112a812 */ /* 0x000fc800078ef809 */
[----:B------:R-:W-:Y:S01]  /*07f0*/  @!P2 LOP3.LUT R19, R18, 0x100000, RZ, 0xfc, !PT ;  /* 0x001000001213a812 */ /* 0x000fe200078efcff */
[----:B------:R-:W-:Y:S01]  /*0800*/  @!P2 IMAD.MOV.U32 R18, RZ, RZ, RZ ;  /* 0x000000ffff12a224 */ /* 0x000fe200078e00ff */
[----:B0-----:R-:W-:-:S08]  /*0810*/  DFMA R10, R14, -R4, 1 ;  /* 0x3ff000000e0a742b */ /* 0x001fd00000000804 */
[----:B------:R-:W-:-:S08]  /*0820*/  DFMA R10, R10, R10, R10 ;  /* 0x0000000a0a0a722b */ /* 0x000fd0000000000a */
[----:B------:R-:W-:Y:S01]  /*0830*/  DFMA R14, R14, R10, R14 ;  /* 0x0000000a0e0e722b */ /* 0x000fe2000000000e */
[----:B------:R-:W-:Y:S01]  /*0840*/  SEL R11, R21, 0x63400000, !P1 ;  /* 0x63400000150b7807 */ /* 0x000fe20004800000 */
[----:B------:R-:W-:-:S03]  /*0850*/  IMAD.MOV.U32 R10, RZ, RZ, R8 ;  /* 0x000000ffff0a7224 */ /* 0x000fc600078e0008 */
[----:B------:R-:W-:-:S03]  /*0860*/  LOP3.LUT R11, R11, 0x800fffff, R9, 0xf8, !PT ;  /* 0x800fffff0b0b7812 */ /* 0x000fc600078ef809 */
[----:B------:R-:W-:-:S03]  /*0870*/  DFMA R16, R14, -R4, 1 ;  /* 0x3ff000000e10742b */ /* 0x000fc60000000804 */
[----:B------:R-:W-:-:S05]  /*0880*/  @!P2 DFMA R10, R10, 2, -R18 ;  /* 0x400000000a0aa82b */ /* 0x000fca0000000812 */
[----:B------:R-:W-:-:S05]  /*0890*/  DFMA R16, R14, R16, R14 ;  /* 0x000000100e10722b */ /* 0x000fca000000000e */
[----:B------:R-:W-:-:S03]  /*08a0*/  @!P2 LOP3.LUT R22, R11, 0x7ff00000, RZ, 0xc0, !PT ;  /* 0x7ff000000b16a812 */ /* 0x000fc600078ec0ff */
[----:B------:R-:W-:Y:S02]  /*08b0*/  DMUL R14, R16, R10 ;  /* 0x0000000a100e7228 */ /* 0x000fe40000000000 */
[----:B------:R-:W-:-:S05]  /*08c0*/  VIADD R24, R22, 0xffffffff ;  /* 0xffffffff16187836 */ /* 0x000fca0000000000 */
[----:B------:R-:W-:Y:S01]  /*08d0*/  ISETP.GT.U32.AND P0, PT, R24, 0x7feffffe, PT ;  /* 0x7feffffe1800780c */ /* 0x000fe20003f04070 */
[----:B------:R-:W-:Y:S01]  /*08e0*/  VIADD R24, R23, 0xffffffff ;  /* 0xffffffff17187836 */ /* 0x000fe20000000000 */
[----:B------:R-:W-:-:S04]  /*08f0*/  DFMA R18, R14, -R4, R10 ;  /* 0x800000040e12722b */ /* 0x000fc8000000000a */
[----:B------:R-:W-:-:S04]  /*0900*/  ISETP.GT.U32.OR P0, PT, R24, 0x7feffffe, P0 ;  /* 0x7feffffe1800780c */ /* 0x000fc80000704470 */
[----:B------:R-:W-:-:S09]  /*0910*/  DFMA R14, R16, R18, R14 ;  /* 0x00000012100e722b */ /* 0x000fd2000000000e */
[----:B------:R-:W-:Y:S05]  /*0920*/  @P0 BRA `(.L_x_8) ;  /* 0x00000000006c0947 */ /* 0x000fea0003800000 */
[----:B------:R-:W-:Y:S01]  /*0930*/  LOP3.LUT R9, R7, 0x7ff00000, RZ, 0xc0, !PT ;  /* 0x7ff0000007097812 */ /* 0x000fe200078ec0ff */
[----:B------:R-:W-:-:S03]  /*0940*/  IMAD.MOV.U32 R18, RZ, RZ, RZ ;  /* 0x000000ffff127224 */ /* 0x000fc600078e00ff */
[CC--:B------:R-:W-:Y:S02]  /*0950*/  VIADDMNMX R8, R20.reuse, -R9.reuse, 0xb9600000, !PT ;  /* 0xb960000014087446 */ /* 0x0c0fe40007800909 */
[----:B------:R-:W-:Y:S02]  /*0960*/  ISETP.GE.U32.AND P0, PT, R20, R9, PT ;  /* 0x000000091400720c */ /* 0x000fe40003f06070 */
[----:B------:R-:W-:Y:S02]  /*0970*/  VIMNMX R8, PT, PT, R8, 0x46a00000, PT ;  /* 0x46a0000008087848 */ /* 0x000fe40003fe0100 */
[----:B------:R-:W-:-:S05]  /*0980*/  SEL R21, R21, 0x63400000, !P0 ;  /* 0x6340000015157807 */ /* 0x000fca0004000000 */
[----:B------:R-:W-:-:S04]  /*0990*/  IMAD.IADD R8, R8, 0x1, -R21 ;  /* 0x0000000108087824 */ /* 0x000fc800078e0a15 */
[----:B------:R-:W-:-:S06]  /*09a0*/  VIADD R19, R8, 0x7fe00000 ;  /* 0x7fe0000008137836 */ /* 0x000fcc0000000000 */
[----:B------:R-:W-:-:S10]  /*09b0*/  DMUL R16, R14, R18 ;  /* 0x000000120e107228 */ /* 0x000fd40000000000 */
[----:B------:R-:W-:-:S13]  /*09c0*/  FSETP.GTU.AND P0, PT, |R17|, 1.469367938527859385e-39, PT ;  /* 0x001000001100780b */ /* 0x000fda0003f0c200 */
[----:B------:R-:W-:Y:S05]  /*09d0*/  @P0 BRA `(.L_x_9) ;  /* 0x0000000000940947 */ /* 0x000fea0003800000 */
[----:B------:R-:W-:Y:S01]  /*09e0*/  DFMA R4, R14, -R4, R10 ;  /* 0x800000040e04722b */ /* 0x000fe2000000000a */
[----:B------:R-:W-:-:S09]  /*09f0*/  IMAD.MOV.U32 R18, RZ, RZ, RZ ;  /* 0x000000ffff127224 */ /* 0x000fd200078e00ff */
[C---:B------:R-:W-:Y:S02]  /*0a00*/  FSETP.NEU.AND P0, PT, R5.reuse, RZ, PT ;  /* 0x000000ff0500720b */ /* 0x040fe40003f0d000 */
[----:B------:R-:W-:-:S04]  /*0a10*/  LOP3.LUT R9, R5, 0x80000000, R7, 0x48, !PT ;  /* 0x8000000005097812 */ /* 0x000fc800078e4807 */
[----:B------:R-:W-:-:S07]  /*0a20*/  LOP3.LUT R19, R9, R19, RZ, 0xfc, !PT ;  /* 0x0000001309137212 */ /* 0x000fce00078efcff */
[----:B------:R-:W-:Y:S05]  /*0a30*/  @!P0 BRA `(.L_x_9) ;  /* 0x00000000007c8947 */ /* 0x000fea0003800000 */
[----:B------:R-:W-:Y:S02]  /*0a40*/  IMAD.MOV R5, RZ, RZ, -R8 ;  /* 0x000000ffff057224 */ /* 0x000fe400078e0a08 */
[----:B------:R-:W-:-:S06]  /*0a50*/  IMAD.MOV.U32 R4, RZ, RZ, RZ ;  /* 0x000000ffff047224 */ /* 0x000fcc00078e00ff */
[----:B------:R-:W-:Y:S02]  /*0a60*/  DFMA R4, R16, -R4, R14 ;  /* 0x800000041004722b */ /* 0x000fe4000000000e */
[----:B------:R-:W-:-:S04]  /*0a70*/  DMUL.RP R14, R14, R18 ;  /* 0x000000120e0e7228 */ /* 0x000fc80000008000 */
[----:B------:R-:W-:-:S04]  /*0a80*/  IADD3 R4, PT, PT, -R8, -0x43300000, RZ ;  /* 0xbcd0000008047810 */ /* 0x000fc80007ffe1ff */
[----:B------:R-:W-:Y:S02]  /*0a90*/  FSETP.NEU.AND P0, PT, |R5|, R4, PT ;  /* 0x000000040500720b */ /* 0x000fe40003f0d200 */
[----:B------:R-:W-:Y:S02]  /*0aa0*/  LOP3.LUT R9, R15, R9, RZ, 0x3c, !PT ;  /* 0x000000090f097212 */ /* 0x000fe400078e3cff */
[----:B------:R-:W-:Y:S02]  /*0ab0*/  FSEL R16, R14, R16, !P0 ;  /* 0x000000100e107208 */ /* 0x000fe40004000000 */
[----:B------:R-:W-:Y:S01]  /*0ac0*/  FSEL R17, R9, R17, !P0 ;  /* 0x0000001109117208 */ /* 0x000fe20004000000 */
[----:B------:R-:W-:Y:S06]  /*0ad0*/  BRA `(.L_x_9) ;  /* 0x0000000000547947 */ /* 0x000fec0003800000 */
.L_x_8:
[----:B------:R-:W-:-:S14]  /*0ae0*/  DSETP.NAN.AND P0, PT, R8, R8, PT ;  /* 0x000000080800722a */ /* 0x000fdc0003f08000 */
[----:B------:R-:W-:Y:S05]  /*0af0*/  @P0 BRA `(.L_x_10) ;  /* 0x0000000000440947 */ /* 0x000fea0003800000 */
[----:B------:R-:W-:-:S14]  /*0b00*/  DSETP.NAN.AND P0, PT, R6, R6, PT ;  /* 0x000000060600722a */ /* 0x000fdc0003f08000 */
[----:B------:R-:W-:Y:S05]  /*0b10*/  @P0 BRA `(.L_x_11) ;  /* 0x0000000000300947 */ /* 0x000fea0003800000 */
[----:B------:R-:W-:Y:S01]  /*0b20*/  ISETP.NE.AND P0, PT, R22, R23, PT ;  /* 0x000000171600720c */ /* 0x000fe20003f05270 */
[----:B------:R-:W-:Y:S02]  /*0b30*/  IMAD.MOV.U32 R16, RZ, RZ, 0x0 ;  /* 0x00000000ff107424 */ /* 0x000fe400078e00ff */
[----:B------:R-:W-:-:S10]  /*0b40*/  IMAD.MOV.U32 R17, RZ, RZ, -0x80000 ;  /* 0xfff80000ff117424 */ /* 0x000fd400078e00ff */
[----:B------:R-:W-:Y:S05]  /*0b50*/  @!P0 BRA `(.L_x_9) ;  /* 0x0000000000348947 */ /* 0x000fea0003800000 */
[----:B------:R-:W-:Y:S02]  /*0b60*/  ISETP.NE.AND P0, PT, R22, 0x7ff00000, PT ;  /* 0x7ff000001600780c */ /* 0x000fe40003f05270 */
[----:B------:R-:W-:Y:S02]  /*0b70*/  LOP3.LUT R17, R9, 0x80000000, R7, 0x48, !PT ;  /* 0x8000000009117812 */ /* 0x000fe400078e4807 */
[----:B------:R-:W-:-:S13]  /*0b80*/  ISETP.EQ.OR P0, PT, R23, RZ, !P0 ;  /* 0x000000ff1700720c */ /* 0x000fda0004702670 */
[----:B------:R-:W-:Y:S01]  /*0b90*/  @P0 LOP3.LUT R4, R17, 0x7ff00000, RZ, 0xfc, !PT ;  /* 0x7ff0000011040812 */ /* 0x000fe200078efcff */
[----:B------:R-:W-:Y:S02]  /*0ba0*/  @!P0 IMAD.MOV.U32 R16, RZ, RZ, RZ ;  /* 0x000000ffff108224 */ /* 0x000fe400078e00ff */
[----:B------:R-:W-:Y:S02]  /*0bb0*/  @P0 IMAD.MOV.U32 R16, RZ, RZ, RZ ;  /* 0x000000ffff100224 */ /* 0x000fe400078e00ff */
[----:B------:R-:W-:Y:S01]  /*0bc0*/  @P0 IMAD.MOV.U32 R17, RZ, RZ, R4 ;  /* 0x000000ffff110224 */ /* 0x000fe200078e0004 */
[----:B------:R-:W-:Y:S06]  /*0bd0*/  BRA `(.L_x_9) ;  /* 0x0000000000147947 */ /* 0x000fec0003800000 */
.L_x_11:
[----:B------:R-:W-:Y:S01]  /*0be0*/  LOP3.LUT R17, R7, 0x80000, RZ, 0xfc, !PT ;  /* 0x0008000007117812 */ /* 0x000fe200078efcff */
[----:B------:R-:W-:Y:S01]  /*0bf0*/  IMAD.MOV.U32 R16, RZ, RZ, R6 ;  /* 0x000000ffff107224 */ /* 0x000fe200078e0006 */
[----:B------:R-:W-:Y:S06]  /*0c00*/  BRA `(.L_x_9) ;  /* 0x0000000000087947 */ /* 0x000fec0003800000 */
.L_x_10:
[----:B------:R-:W-:Y:S01]  /*0c10*/  LOP3.LUT R17, R9, 0x80000, RZ, 0xfc, !PT ;  /* 0x0008000009117812 */ /* 0x000fe200078efcff */
[----:B------:R-:W-:-:S07]  /*0c20*/  IMAD.MOV.U32 R16, RZ, RZ, R8 ;  /* 0x000000ffff107224 */ /* 0x000fce00078e0008 */
.L_x_9:
[----:B------:R-:W-:Y:S05]  /*0c30*/  BSYNC.RECONVERGENT B1 ;  /* 0x0000000000017941 */ /* 0x000fea0003800200 */
.L_x_7:
[----:B------:R-:W-:Y:S02]  /*0c40*/  IMAD.MOV.U32 R4, RZ, RZ, R12 ;  /* 0x000000ffff047224 */ /* 0x000fe400078e000c */
[----:B------:R-:W-:-:S04]  /*0c50*/  IMAD.MOV.U32 R5, RZ, RZ, 0x0 ;  /* 0x00000000ff057424 */ /* 0x000fc800078e00ff */
[----:B------:R-:W-:Y:S05]  /*0c60*/  RET.REL.NODEC R4 `(_Z10mandelbrotPidddiii) ;  /* 0xfffffff004e47950 */ /* 0x000fea0003c3ffff */
.L_x_12:
[----:B------:R-:W-:-:S00]  /*0c70*/  BRA `(.L_x_12) ;  /* 0xfffffffc00fc7947 */ /* 0x000fc0000383ffff */
[----:B------:R-:W-:-:S00]  /*0c80*/  NOP ;  /* 0x0000000000007918 */ /* 0x000fc00000000000 */
[----:B------:R-:W-:-:S00]  /*0c90*/  NOP ;  /* 0x0000000000007918 */ /* 0x000fc00000000000 */
[----:B------:R-:W-:-:S00]  /*0ca0*/  NOP ;  /* 0x0000000000007918 */ /* 0x000fc00000000000 */
[----:B------:R-:W-:-:S00]  /*0cb0*/  NOP ;  /* 0x0000000000007918 */ /* 0x000fc00000000000 */
[----:B------:R-:W-:-:S00]  /*0cc0*/  NOP ;  /* 0x0000000000007918 */ /* 0x000fc00000000000 */
[----:B------:R-:W-:-:S00]  /*0cd0*/  NOP ;  /* 0x0000000000007918 */ /* 0x000fc00000000000 */
[----:B------:R-:W-:-:S00]  /*0ce0*/  NOP ;  /* 0x0000000000007918 */ /* 0x000fc00000000000 */
[----:B------:R-:W-:-:S00]  /*0cf0*/  NOP ;  /* 0x0000000000007918 */ /* 0x000fc00000000000 */
.L_x_13:


//--------------------- .nv.shared.reserved.0     --------------------------
	.section	.nv.shared.reserved.0,"aw",@nobits
	.weak		__nv_reservedSMEM_offset_0_alias
	.size		__nv_reservedSMEM_offset_0_alias, 0, 64
	.other		__nv_reservedSMEM_offset_0_alias,@"STO_CUDA_RESERVED_SHARED STV_DEFAULT"
__nv_reservedSMEM_offset_0_alias:
	.zero		0
	.zero		64


//--------------------- .nv.constant0._Z10mandelbrotPidddiii --------------------------
	.section	.nv.constant0._Z10mandelbrotPidddiii,"a",@progbits
	.sectionflags	@""
	.align	4
.nv.constant0._Z10mandelbrotPidddiii:
	.zero		940


//--------------------- SYMBOLS --------------------------

	.type		.nv.reservedSmem.offset0,@object
	.size		.nv.reservedSmem.offset0,0x4
